//
// Generated by NVIDIA NVVM Compiler
//
// Compiler Build ID: CL-36424714
// Cuda compilation tools, release 13.0, V13.0.88
// Based on NVVM 20.0.0
//

.version 9.0
.target sm_100
.address_size 64

	// .globl	_Z15initialize_gridPdii

.visible .entry _Z15initialize_gridPdii(
	.param .u64 .ptr .align 1 _Z15initialize_gridPdii_param_0,
	.param .u32 _Z15initialize_gridPdii_param_1,
	.param .u32 _Z15initialize_gridPdii_param_2
)
{
	.reg .pred 	%p<6>;
	.reg .b32 	%r<16>;
	.reg .b64 	%rd<12>;

	ld.param.u64 	%rd2, [_Z15initialize_gridPdii_param_0];
	ld.param.u32 	%r4, [_Z15initialize_gridPdii_param_1];
	ld.param.u32 	%r6, [_Z15initialize_gridPdii_param_2];
	cvta.to.global.u64 	%rd1, %rd2;
	mov.u32 	%r7, %ctaid.x;
	mov.u32 	%r8, %ntid.x;
	mov.u32 	%r9, %tid.x;
	mad.lo.s32 	%r1, %r7, %r8, %r9;
	mov.u32 	%r10, %ctaid.y;
	mov.u32 	%r11, %ntid.y;
	mov.u32 	%r12, %tid.y;
	mad.lo.s32 	%r13, %r10, %r11, %r12;
	setp.ge.s32 	%p1, %r1, %r4;
	setp.ge.s32 	%p2, %r13, %r6;
	or.pred  	%p3, %p1, %p2;
	@%p3 bra 	$L__BB0_6;
	mad.lo.s32 	%r3, %r6, %r1, %r13;
	setp.ne.s32 	%p4, %r1, %r13;
	@%p4 bra 	$L__BB0_3;
	mul.wide.s32 	%rd9, %r3, 8;
	add.s64 	%rd10, %rd1, %rd9;
	mov.b64 	%rd11, 4654311885213007872;
	st.global.u64 	[%rd10], %rd11;
	bra.uni 	$L__BB0_6;
$L__BB0_3:
	not.b32 	%r14, %r13;
	add.s32 	%r15, %r4, %r14;
	setp.ne.s32 	%p5, %r1, %r15;
	@%p5 bra 	$L__BB0_5;
	mul.wide.s32 	%rd6, %r3, 8;
	add.s64 	%rd7, %rd1, %rd6;
	mov.b64 	%rd8, 4654311885213007872;
	st.global.u64 	[%rd7], %rd8;
	bra.uni 	$L__BB0_6;
$L__BB0_5:
	mul.wide.s32 	%rd3, %r3, 8;
	add.s64 	%rd4, %rd1, %rd3;
	mov.b64 	%rd5, 0;
	st.global.u64 	[%rd4], %rd5;
$L__BB0_6:
	ret;

}
	// .globl	_Z19solve_heat_equationPdS_dii
.visible .entry _Z19solve_heat_equationPdS_dii(
	.param .u64 .ptr .align 1 _Z19solve_heat_equationPdS_dii_param_0,
	.param .u64 .ptr .align 1 _Z19solve_heat_equationPdS_dii_param_1,
	.param .f64 _Z19solve_heat_equationPdS_dii_param_2,
	.param .u32 _Z19solve_heat_equationPdS_dii_param_3,
	.param .u32 _Z19solve_heat_equationPdS_dii_param_4
)
{
	.reg .pred 	%p<8>;
	.reg .b32 	%r<23>;
	.reg .b64 	%rd<12>;
	.reg .b64 	%fd<14>;

	ld.param.u64 	%rd1, [_Z19solve_heat_equationPdS_dii_param_0];
	ld.param.u64 	%rd2, [_Z19solve_heat_equationPdS_dii_param_1];
	ld.param.f64 	%fd1, [_Z19solve_heat_equationPdS_dii_param_2];
	ld.param.u32 	%r4, [_Z19solve_heat_equationPdS_dii_param_3];
	ld.param.u32 	%r6, [_Z19solve_heat_equationPdS_dii_param_4];
	mov.u32 	%r7, %ctaid.y;
	mov.u32 	%r8, %ntid.y;
	mov.u32 	%r9, %tid.y;
	mad.lo.s32 	%r10, %r7, %r8, %r9;
	mov.u32 	%r11, %ctaid.x;
	mov.u32 	%r12, %ntid.x;
	mov.u32 	%r13, %tid.x;
	mad.lo.s32 	%r14, %r11, %r12, %r13;
	setp.eq.s32 	%p1, %r10, 0;
	add.s32 	%r15, %r4, -1;
	setp.ge.s32 	%p2, %r10, %r15;
	or.pred  	%p3, %p1, %p2;
	setp.lt.s32 	%p4, %r14, 1;
	or.pred  	%p5, %p4, %p3;
	add.s32 	%r16, %r6, -1;
	setp.ge.s32 	%p6, %r14, %r16;
	or.pred  	%p7, %p5, %p6;
	@%p7 bra 	$L__BB1_2;
	cvta.to.global.u64 	%rd3, %rd1;
	cvta.to.global.u64 	%rd4, %rd2;
	mul.lo.s32 	%r17, %r6, %r10;
	add.s32 	%r18, %r17, %r14;
	mul.wide.s32 	%rd5, %r18, 8;
	add.s64 	%rd6, %rd3, %rd5;
	ld.global.f64 	%fd2, [%rd6];
	add.s32 	%r19, %r17, %r6;
	mul.wide.s32 	%rd7, %r6, 8;
	add.s64 	%rd8, %rd6, %rd7;
	ld.global.f64 	%fd3, [%rd8];
	shl.b32 	%r20, %r6, 1;
	sub.s32 	%r21, %r19, %r20;
	add.s32 	%r22, %r21, %r14;
	mul.wide.s32 	%rd9, %r22, 8;
	add.s64 	%rd10, %rd3, %rd9;
	ld.global.f64 	%fd4, [%rd10];
	add.f64 	%fd5, %fd3, %fd4;
	add.f64 	%fd6, %fd2, %fd2;
	sub.f64 	%fd7, %fd5, %fd6;
	fma.rn.f64 	%fd8, %fd1, %fd7, %fd2;
	ld.global.f64 	%fd9, [%rd6+8];
	ld.global.f64 	%fd10, [%rd6+-8];
	add.f64 	%fd11, %fd9, %fd10;
	sub.f64 	%fd12, %fd11, %fd6;
	fma.rn.f64 	%fd13, %fd1, %fd12, %fd8;
	add.s64 	%rd11, %rd4, %rd5;
	st.global.f64 	[%rd11], %fd13;
$L__BB1_2:
	ret;

}
	// .globl	_Z25apply_boundary_conditionsPdii
.visible .entry _Z25apply_boundary_conditionsPdii(
	.param .u64 .ptr .align 1 _Z25apply_boundary_conditionsPdii_param_0,
	.param .u32 _Z25apply_boundary_conditionsPdii_param_1,
	.param .u32 _Z25apply_boundary_conditionsPdii_param_2
)
{
	.reg .pred 	%p<3>;
	.reg .b32 	%r<10>;
	.reg .b64 	%rd<13>;

	ld.param.u64 	%rd2, [_Z25apply_boundary_conditionsPdii_param_0];
	ld.param.u32 	%r2, [_Z25apply_boundary_conditionsPdii_param_1];
	ld.param.u32 	%r3, [_Z25apply_boundary_conditionsPdii_param_2];
	cvta.to.global.u64 	%rd1, %rd2;
	mov.u32 	%r4, %ctaid.x;
	mov.u32 	%r5, %ntid.x;
	mov.u32 	%r6, %tid.x;
	mad.lo.s32 	%r1, %r4, %r5, %r6;
	setp.ge.s32 	%p1, %r1, %r2;
	@%p1 bra 	$L__BB2_2;
	mul.wide.s32 	%rd3, %r1, 8;
	add.s64 	%rd4, %rd1, %rd3;
	mov.b64 	%rd5, 0;
	st.global.u64 	[%rd4], %rd5;
	add.s32 	%r7, %r2, -1;
	mul.lo.s32 	%r8, %r7, %r3;
	mul.wide.s32 	%rd6, %r8, 8;
	add.s64 	%rd7, %rd4, %rd6;
	st.global.u64 	[%rd7], %rd5;
$L__BB2_2:
	setp.ge.s32 	%p2, %r1, %r3;
	@%p2 bra 	$L__BB2_4;
	mul.lo.s32 	%r9, %r3, %r1;
	mul.wide.s32 	%rd8, %r9, 8;
	add.s64 	%rd9, %rd1, %rd8;
	mov.b64 	%rd10, 0;
	st.global.u64 	[%rd9], %rd10;
	mul.wide.s32 	%rd11, %r3, 8;
	add.s64 	%rd12, %rd9, %rd11;
	st.global.u64 	[%rd12+-8], %rd10;
$L__BB2_4:
	ret;

}


// ===== COMPILED SASS (sm_100) =====

	.target	sm_100

	.elftype	@"ET_EXEC"


//--------------------- .note.nv.tkinfo           --------------------------
	.section	.note.nv.tkinfo,"",@"SHT_NOTE"
	.sectionflags	@"SHF_NOTE_NV_TKINFO"
	.tkinfo
        /*0018*/ 	.word	0x00000002
        /*0030*/ 	.string	""
        /*0030*/ 	.string	"ptxas"
        /*0030*/ 	.string	"Cuda compilation tools, release 13.0, V13.0.88"
        /*0030*/ 	.string	"Build cuda_13.0.r13.0/compiler.36424714_0"
        /*0030*/ 	.string	"-arch sm_100 -m 64 "



//--------------------- .note.nv.cuinfo           --------------------------
	.section	.note.nv.cuinfo,"",@"SHT_NOTE"
	.sectionflags	@"SHF_NOTE_NV_CUINFO"
        /*0018*/ 	.short	0x0002
        /*001a*/ 	.short	0x0064
        /*001c*/ 	.short	0x0082
	.zero		2


//--------------------- .nv.info                  --------------------------
	.section	.nv.info,"",@"SHT_CUDA_INFO"
	.align	4


	//----- nvinfo : EIATTR_REGCOUNT
	.align		4
        /*0000*/ 	.byte	0x04, 0x2f
        /*0002*/ 	.short	(.L_1 - .L_0)
	.align		4
.L_0:
        /*0004*/ 	.word	index@(_Z15initialize_gridPdii)
        /*0008*/ 	.word	0x0000000c


	//----- nvinfo : EIATTR_FRAME_SIZE
	.align		4
.L_1:
        /*000c*/ 	.byte	0x04, 0x11
        /*000e*/ 	.short	(.L_3 - .L_2)
	.align		4
.L_2:
        /*0010*/ 	.word	index@(_Z15initialize_gridPdii)
        /*0014*/ 	.word	0x00000000


	//----- nvinfo : EIATTR_REGCOUNT
	.align		4
.L_3:
        /*0018*/ 	.byte	0x04, 0x2f
        /*001a*/ 	.short	(.L_5 - .L_4)
	.align		4
.L_4:
        /*001c*/ 	.word	index@(_Z19solve_heat_equationPdS_dii)
        /*0020*/ 	.word	0x00000016


	//----- nvinfo : EIATTR_FRAME_SIZE
	.align		4
.L_5:
        /*0024*/ 	.byte	0x04, 0x11
        /*0026*/ 	.short	(.L_7 - .L_6)
	.align		4
.L_6:
        /*0028*/ 	.word	index@(_Z19solve_heat_equationPdS_dii)
        /*002c*/ 	.word	0x00000000


	//----- nvinfo : EIATTR_REGCOUNT
	.align		4
.L_7:
        /*0030*/ 	.byte	0x04, 0x2f
        /*0032*/ 	.short	(.L_9 - .L_8)
	.align		4
.L_8:
        /*0034*/ 	.word	index@(_Z25apply_boundary_conditionsPdii)
        /*0038*/ 	.word	0x0000000a


	//----- nvinfo : EIATTR_FRAME_SIZE
	.align		4
.L_9:
        /*003c*/ 	.byte	0x04, 0x11
        /*003e*/ 	.short	(.L_11 - .L_10)
	.align		4
.L_10:
        /*0040*/ 	.word	index@(_Z25apply_boundary_conditionsPdii)
        /*0044*/ 	.word	0x00000000


	//----- nvinfo : EIATTR_MIN_STACK_SIZE
	.align		4
.L_11:
        /*0048*/ 	.byte	0x04, 0x12
        /*004a*/ 	.short	(.L_13 - .L_12)
	.align		4
.L_12:
        /*004c*/ 	.word	index@(_Z25apply_boundary_conditionsPdii)
        /*0050*/ 	.word	0x00000000


	//----- nvinfo : EIATTR_MIN_STACK_SIZE
	.align		4
.L_13:
        /*0054*/ 	.byte	0x04, 0x12
        /*0056*/ 	.short	(.L_15 - .L_14)
	.align		4
.L_14:
        /*0058*/ 	.word	index@(_Z19solve_heat_equationPdS_dii)
        /*005c*/ 	.word	0x00000000


	//----- nvinfo : EIATTR_MIN_STACK_SIZE
	.align		4
.L_15:
        /*0060*/ 	.byte	0x04, 0x12
        /*0062*/ 	.short	(.L_17 - .L_16)
	.align		4
.L_16:
        /*0064*/ 	.word	index@(_Z15initialize_gridPdii)
        /*0068*/ 	.word	0x00000000
.L_17:


//--------------------- .nv.compat                --------------------------
	.section	.nv.compat,"",@"SHT_CUDA_COMPAT_INFO"
	.align	4
        /*0000*/ 	.byte	0x02, 0x09, 0x00, 0x00, 0x02, 0x02, 0x01, 0x00, 0x02, 0x05, 0x05, 0x00, 0x03, 0x07, 0x01, 0x01
        /*0010*/ 	.byte	0x02, 0x03, 0x00, 0x00, 0x02, 0x06, 0x01, 0x00, 0x04, 0x0b, 0x08, 0x00, 0x01, 0x00, 0x00, 0x00
        /*0020*/ 	.byte	0x00, 0x00, 0x00, 0x00


//--------------------- .nv.info._Z25apply_boundary_conditionsPdii --------------------------
	.section	.nv.info._Z25apply_boundary_conditionsPdii,"",@"SHT_CUDA_INFO"
	.sectionflags	@""
	.align	4


	//----- nvinfo : EIATTR_CUDA_API_VERSION
	.align		4
        /*0000*/ 	.byte	0x04, 0x37
        /*0002*/ 	.short	(.L_19 - .L_18)
.L_18:
        /*0004*/ 	.word	0x00000082


	//----- nvinfo : EIATTR_KPARAM_INFO
	.align		4
.L_19:
        /*0008*/ 	.byte	0x04, 0x17
        /*000a*/ 	.short	(.L_21 - .L_20)
.L_20:
        /*000c*/ 	.word	0x00000000
        /*0010*/ 	.short	0x0002
        /*0012*/ 	.short	0x000c
        /*0014*/ 	.byte	0x00, 0xf0, 0x11, 0x00


	//----- nvinfo : EIATTR_KPARAM_INFO
	.align		4
.L_21:
        /*0018*/ 	.byte	0x04, 0x17
        /*001a*/ 	.short	(.L_23 - .L_22)
.L_22:
        /*001c*/ 	.word	0x00000000
        /*0020*/ 	.short	0x0001
        /*0022*/ 	.short	0x0008
        /*0024*/ 	.byte	0x00, 0xf0, 0x11, 0x00


	//----- nvinfo : EIATTR_KPARAM_INFO
	.align		4
.L_23:
        /*0028*/ 	.byte	0x04, 0x17
        /*002a*/ 	.short	(.L_25 - .L_24)
.L_24:
        /*002c*/ 	.word	0x00000000
        /*0030*/ 	.short	0x0000
        /*0032*/ 	.short	0x0000
        /*0034*/ 	.byte	0x00, 0xf5, 0x21, 0x00


	//----- nvinfo : EIATTR_SPARSE_MMA_MASK
	.align		4
.L_25:
        /*0038*/ 	.byte	0x03, 0x50
        /*003a*/ 	.short	0x0000


	//----- nvinfo : EIATTR_MAXREG_COUNT
	.align		4
        /*003c*/ 	.byte	0x03, 0x1b
        /*003e*/ 	.short	0x00ff


	//----- nvinfo : EIATTR_MERCURY_ISA_VERSION
	.align		4
        /*0040*/ 	.byte	0x03, 0x5f
        /*0042*/ 	.short	0x0101


	//----- nvinfo : EIATTR_VRC_CTA_INIT_COUNT
	.align		4
        /*0044*/ 	.byte	0x02, 0x4a
	.zero		1
	.zero		1


	//----- nvinfo : EIATTR_EXIT_INSTR_OFFSETS
	.align		4
        /*0048*/ 	.byte	0x04, 0x1c
        /*004a*/ 	.short	(.L_27 - .L_26)


	//   ....[0]....
.L_26:
        /*004c*/ 	.word	0x00000110


	//   ....[1]....
        /*0050*/ 	.word	0x00000180


	//----- nvinfo : EIATTR_CBANK_PARAM_SIZE
	.align		4
.L_27:
        /*0054*/ 	.byte	0x03, 0x19
        /*0056*/ 	.short	0x0010


	//----- nvinfo : EIATTR_PARAM_CBANK
	.align		4
        /*0058*/ 	.byte	0x04, 0x0a
        /*005a*/ 	.short	(.L_29 - .L_28)
	.align		4
.L_28:
        /*005c*/ 	.word	index@(.nv.constant0._Z25apply_boundary_conditionsPdii)
        /*0060*/ 	.short	0x0380
        /*0062*/ 	.short	0x0010


	//----- nvinfo : EIATTR_SW_WAR
	.align		4
.L_29:
        /*0064*/ 	.byte	0x04, 0x36
        /*0066*/ 	.short	(.L_31 - .L_30)
.L_30:
        /*0068*/ 	.word	0x00000008
.L_31:


//--------------------- .nv.info._Z19solve_heat_equationPdS_dii --------------------------
	.section	.nv.info._Z19solve_heat_equationPdS_dii,"",@"SHT_CUDA_INFO"
	.sectionflags	@""
	.align	4


	//----- nvinfo : EIATTR_CUDA_API_VERSION
	.align		4
        /*0000*/ 	.byte	0x04, 0x37
        /*0002*/ 	.short	(.L_33 - .L_32)
.L_32:
        /*0004*/ 	.word	0x00000082


	//----- nvinfo : EIATTR_KPARAM_INFO
	.align		4
.L_33:
        /*0008*/ 	.byte	0x04, 0x17
        /*000a*/ 	.short	(.L_35 - .L_34)
.L_34:
        /*000c*/ 	.word	0x00000000
        /*0010*/ 	.short	0x0004
        /*0012*/ 	.short	0x001c
        /*0014*/ 	.byte	0x00, 0xf0, 0x11, 0x00


	//----- nvinfo : EIATTR_KPARAM_INFO
	.align		4
.L_35:
        /*0018*/ 	.byte	0x04, 0x17
        /*001a*/ 	.short	(.L_37 - .L_36)
.L_36:
        /*001c*/ 	.word	0x00000000
        /*0020*/ 	.short	0x0003
        /*0022*/ 	.short	0x0018
        /*0024*/ 	.byte	0x00, 0xf0, 0x11, 0x00


	//----- nvinfo : EIATTR_KPARAM_INFO
	.align		4
.L_37:
        /*0028*/ 	.byte	0x04, 0x17
        /*002a*/ 	.short	(.L_39 - .L_38)
.L_38:
        /*002c*/ 	.word	0x00000000
        /*0030*/ 	.short	0x0002
        /*0032*/ 	.short	0x0010
        /*0034*/ 	.byte	0x00, 0xf0, 0x21, 0x00


	//----- nvinfo : EIATTR_KPARAM_INFO
	.align		4
.L_39:
        /*0038*/ 	.byte	0x04, 0x17
        /*003a*/ 	.short	(.L_41 - .L_40)
.L_40:
        /*003c*/ 	.word	0x00000000
        /*0040*/ 	.short	0x0001
        /*0042*/ 	.short	0x0008
        /*0044*/ 	.byte	0x00, 0xf5, 0x21, 0x00


	//----- nvinfo : EIATTR_KPARAM_INFO
	.align		4
.L_41:
        /*0048*/ 	.byte	0x04, 0x17
        /*004a*/ 	.short	(.L_43 - .L_42)
.L_42:
        /*004c*/ 	.word	0x00000000
        /*0050*/ 	.short	0x0000
        /*0052*/ 	.short	0x0000
        /*0054*/ 	.byte	0x00, 0xf5, 0x21, 0x00


	//----- nvinfo : EIATTR_SPARSE_MMA_MASK
	.align		4
.L_43:
        /*0058*/ 	.byte	0x03, 0x50
        /*005a*/ 	.short	0x0000


	//----- nvinfo : EIATTR_MAXREG_COUNT
	.align		4
        /*005c*/ 	.byte	0x03, 0x1b
        /*005e*/ 	.short	0x00ff


	//----- nvinfo : EIATTR_MERCURY_ISA_VERSION
	.align		4
        /*0060*/ 	.byte	0x03, 0x5f
        /*0062*/ 	.short	0x0101


	//----- nvinfo : EIATTR_VRC_CTA_INIT_COUNT
	.align		4
        /*0064*/ 	.byte	0x02, 0x4a
	.zero		1
	.zero		1


	//----- nvinfo : EIATTR_EXIT_INSTR_OFFSETS
	.align		4
        /*0068*/ 	.byte	0x04, 0x1c
        /*006a*/ 	.short	(.L_45 - .L_44)


	//   ....[0]....
.L_44:
        /*006c*/ 	.word	0x00000100


	//   ....[1]....
        /*0070*/ 	.word	0x000002b0


	//----- nvinfo : EIATTR_CBANK_PARAM_SIZE
	.align		4
.L_45:
        /*0074*/ 	.byte	0x03, 0x19
        /*0076*/ 	.short	0x0020


	//----- nvinfo : EIATTR_PARAM_CBANK
	.align		4
        /*0078*/ 	.byte	0x04, 0x0a
        /*007a*/ 	.short	(.L_47 - .L_46)
	.align		4
.L_46:
        /*007c*/ 	.word	index@(.nv.constant0._Z19solve_heat_equationPdS_dii)
        /*0080*/ 	.short	0x0380
        /*0082*/ 	.short	0x0020


	//----- nvinfo : EIATTR_SW_WAR
	.align		4
.L_47:
        /*0084*/ 	.byte	0x04, 0x36
        /*0086*/ 	.short	(.L_49 - .L_48)
.L_48:
        /*0088*/ 	.word	0x00000008
.L_49:


//--------------------- .nv.info._Z15initialize_gridPdii --------------------------
	.section	.nv.info._Z15initialize_gridPdii,"",@"SHT_CUDA_INFO"
	.sectionflags	@""
	.align	4


	//----- nvinfo : EIATTR_CUDA_API_VERSION
	.align		4
        /*0000*/ 	.byte	0x04, 0x37
        /*0002*/ 	.short	(.L_51 - .L_50)
.L_50:
        /*0004*/ 	.word	0x00000082


	//----- nvinfo : EIATTR_KPARAM_INFO
	.align		4
.L_51:
        /*0008*/ 	.byte	0x04, 0x17
        /*000a*/ 	.short	(.L_53 - .L_52)
.L_52:
        /*000c*/ 	.word	0x00000000
        /*0010*/ 	.short	0x0002
        /*0012*/ 	.short	0x000c
        /*0014*/ 	.byte	0x00, 0xf0, 0x11, 0x00


	//----- nvinfo : EIATTR_KPARAM_INFO
	.align		4
.L_53:
        /*0018*/ 	.byte	0x04, 0x17
        /*001a*/ 	.short	(.L_55 - .L_54)
.L_54:
        /*001c*/ 	.word	0x00000000
        /*0020*/ 	.short	0x0001
        /*0022*/ 	.short	0x0008
        /*0024*/ 	.byte	0x00, 0xf0, 0x11, 0x00


	//----- nvinfo : EIATTR_KPARAM_INFO
	.align		4
.L_55:
        /*0028*/ 	.byte	0x04, 0x17
        /*002a*/ 	.short	(.L_57 - .L_56)
.L_56:
        /*002c*/ 	.word	0x00000000
        /*0030*/ 	.short	0x0000
        /*0032*/ 	.short	0x0000
        /*0034*/ 	.byte	0x00, 0xf5, 0x21, 0x00


	//----- nvinfo : EIATTR_SPARSE_MMA_MASK
	.align		4
.L_57:
        /*0038*/ 	.byte	0x03, 0x50
        /*003a*/ 	.short	0x0000


	//----- nvinfo : EIATTR_MAXREG_COUNT
	.align		4
        /*003c*/ 	.byte	0x03, 0x1b
        /*003e*/ 	.short	0x00ff


	//----- nvinfo : EIATTR_MERCURY_ISA_VERSION
	.align		4
        /*0040*/ 	.byte	0x03, 0x5f
        /*0042*/ 	.short	0x0101


	//----- nvinfo : EIATTR_VRC_CTA_INIT_COUNT
	.align		4
        /*0044*/ 	.byte	0x02, 0x4a
	.zero		1
	.zero		1


	//----- nvinfo : EIATTR_EXIT_INSTR_OFFSETS
	.align		4
        /*0048*/ 	.byte	0x04, 0x1c
        /*004a*/ 	.short	(.L_59 - .L_58)


	//   ....[0]....
.L_58:
        /*004c*/ 	.word	0x000000c0


	//   ....[1]....
        /*0050*/ 	.word	0x00000150


	//   ....[2]....
        /*0054*/ 	.word	0x000001e0


	//   ....[3]....
        /*0058*/ 	.word	0x00000220


	//----- nvinfo : EIATTR_CBANK_PARAM_SIZE
	.align		4
.L_59:
        /*005c*/ 	.byte	0x03, 0x19
        /*005e*/ 	.short	0x0010


	//----- nvinfo : EIATTR_PARAM_CBANK
	.align		4
        /*0060*/ 	.byte	0x04, 0x0a
        /*0062*/ 	.short	(.L_61 - .L_60)
	.align		4
.L_60:
        /*0064*/ 	.word	index@(.nv.constant0._Z15initialize_gridPdii)
        /*0068*/ 	.short	0x0380
        /*006a*/ 	.short	0x0010


	//----- nvinfo : EIATTR_SW_WAR
	.align		4
.L_61:
        /*006c*/ 	.byte	0x04, 0x36
        /*006e*/ 	.short	(.L_63 - .L_62)
.L_62:
        /*0070*/ 	.word	0x00000008
.L_63:


//--------------------- .nv.callgraph             --------------------------
	.section	.nv.callgraph,"",@"SHT_CUDA_CALLGRAPH"
	.align	4
	.sectionentsize	8
	.align		4
        /*0000*/ 	.word	0x00000000
	.align		4
        /*0004*/ 	.word	0xffffffff
	.align		4
        /*0008*/ 	.word	0x00000000
	.align		4
        /*000c*/ 	.word	0xfffffffe
	.align		4
        /*0010*/ 	.word	0x00000000
	.align		4
        /*0014*/ 	.word	0xfffffffd
	.align		4
        /*0018*/ 	.word	0x00000000
	.align		4
        /*001c*/ 	.word	0xfffffffc


//--------------------- .text._Z25apply_boundary_conditionsPdii --------------------------
	.section	.text._Z25apply_boundary_conditionsPdii,"ax",@progbits
	.align	128
        .global         _Z25apply_boundary_conditionsPdii
        .type           _Z25apply_boundary_conditionsPdii,@function
        .size           _Z25apply_boundary_conditionsPdii,(.L_x_3 - _Z25apply_boundary_conditionsPdii)
        .other          _Z25apply_boundary_conditionsPdii,@"STO_CUDA_ENTRY STV_DEFAULT"
_Z25apply_boundary_conditionsPdii:
.text._Z25apply_boundary_conditionsPdii:
[----:B------:R-:W-:Y:S01]  /*0000*/  LDC R1, c[0x0][0x37c] ;  /* 0x0000df00ff017b82 */ /* 0x000fe20000000800 */
[----:B------:R-:W0:Y:S07]  /*0010*/  S2R R0, SR_TID.X ;  /* 0x0000000000007919 */ /* 0x000e2e0000002100 */
[----:B------:R-:W0:Y:S08]  /*0020*/  S2UR UR4, SR_CTAID.X ;  /* 0x00000000000479c3 */ /* 0x000e300000002500 */
[----:B------:R-:W0:Y:S08]  /*0030*/  LDC R7, c[0x0][0x360] ;  /* 0x0000d800ff077b82 */ /* 0x000e300000000800 */
[----:B------:R-:W1:Y:S08]  /*0040*/  LDC R4, c[0x0][0x388] ;  /* 0x0000e200ff047b82 */ /* 0x000e700000000800 */
[----:B------:R-:W2:Y:S01]  /*0050*/  LDC R6, c[0x0][0x38c] ;  /* 0x0000e300ff067b82 */ /* 0x000ea20000000800 */
[----:B0-----:R-:W-:Y:S01]  /*0060*/  IMAD R7, R7, UR4, R0 ;  /* 0x0000000407077c24 */ /* 0x001fe2000f8e0200 */
[----:B------:R-:W0:Y:S04]  /*0070*/  LDCU.64 UR4, c[0x0][0x358] ;  /* 0x00006b00ff0477ac */ /* 0x000e280008000a00 */
[----:B-1----:R-:W-:-:S02]  /*0080*/  ISETP.GE.AND P0, PT, R7, R4, PT ;  /* 0x000000040700720c */ /* 0x002fc40003f06270 */
[----:B--2---:R-:W-:-:S11]  /*0090*/  ISETP.GE.AND P1, PT, R7, R6, PT ;  /* 0x000000060700720c */ /* 0x004fd60003f26270 */
[----:B------:R-:W1:Y:S01]  /*00a0*/  @!P0 LDC.64 R2, c[0x0][0x380] ;  /* 0x0000e000ff028b82 */ /* 0x000e620000000a00 */
[----:B------:R-:W-:-:S05]  /*00b0*/  @!P0 IADD3 R0, PT, PT, R4, -0x1, RZ ;  /* 0xffffffff04008810 */ /* 0x000fca0007ffe0ff */
[----:B------:R-:W-:Y:S02]  /*00c0*/  @!P0 IMAD R5, R0, R6, RZ ;  /* 0x0000000600058224 */ /* 0x000fe400078e02ff */
[----:B-1----:R-:W-:-:S05]  /*00d0*/  @!P0 IMAD.WIDE R2, R7, 0x8, R2 ;  /* 0x0000000807028825 */ /* 0x002fca00078e0202 */
[----:B0-----:R0:W-:Y:S01]  /*00e0*/  @!P0 STG.E.64 desc[UR4][R2.64], RZ ;  /* 0x000000ff02008986 */ /* 0x0011e2000c101b04 */
[----:B------:R-:W-:-:S05]  /*00f0*/  @!P0 IMAD.WIDE R4, R5, 0x8, R2 ;  /* 0x0000000805048825 */ /* 0x000fca00078e0202 */
[----:B------:R0:W-:Y:S01]  /*0100*/  @!P0 STG.E.64 desc[UR4][R4.64], RZ ;  /* 0x000000ff04008986 */ /* 0x0001e2000c101b04 */
[----:B------:R-:W-:Y:S05]  /*0110*/  @P1 EXIT ;  /* 0x000000000000194d */ /* 0x000fea0003800000 */
[----:B0-----:R-:W0:Y:S01]  /*0120*/  LDC.64 R2, c[0x0][0x380] ;  /* 0x0000e000ff027b82 */ /* 0x001e220000000a00 */
[----:B------:R-:W-:-:S04]  /*0130*/  IMAD R7, R7, R6, RZ ;  /* 0x0000000607077224 */ /* 0x000fc800078e02ff */
[----:B0-----:R-:W-:-:S05]  /*0140*/  IMAD.WIDE R2, R7, 0x8, R2 ;  /* 0x0000000807027825 */ /* 0x001fca00078e0202 */
[----:B------:R-:W-:Y:S01]  /*0150*/  STG.E.64 desc[UR4][R2.64], RZ ;  /* 0x000000ff02007986 */ /* 0x000fe2000c101b04 */
[----:B------:R-:W-:-:S05]  /*0160*/  IMAD.WIDE R4, R6, 0x8, R2 ;  /* 0x0000000806047825 */ /* 0x000fca00078e0202 */
[----:B------:R-:W-:Y:S01]  /*0170*/  STG.E.64 desc[UR4][R4.64+-0x8], RZ ;  /* 0xfffff8ff04007986 */ /* 0x000fe2000c101b04 */
[----:B------:R-:W-:Y:S05]  /*0180*/  EXIT ;  /* 0x000000000000794d */ /* 0x000fea0003800000 */
.L_x_0:
[----:B------:R-:W-:-:S00]  /*0190*/  BRA `(.L_x_0) ;  /* 0xfffffffc00fc7947 */ /* 0x000fc0000383ffff */
[----:B------:R-:W-:-:S00]  /*01a0*/  NOP ;  /* 0x0000000000007918 */ /* 0x000fc00000000000 */
        /* <DEDUP_REMOVED lines=13> */
.L_x_3:


//--------------------- .text._Z19solve_heat_equationPdS_dii --------------------------
	.section	.text._Z19solve_heat_equationPdS_dii,"ax",@progbits
	.align	128
        .global         _Z19solve_heat_equationPdS_dii
        .type           _Z19solve_heat_equationPdS_dii,@function
        .size           _Z19solve_heat_equationPdS_dii,(.L_x_4 - _Z19solve_heat_equationPdS_dii)
        .other          _Z19solve_heat_equationPdS_dii,@"STO_CUDA_ENTRY STV_DEFAULT"
_Z19solve_heat_equationPdS_dii:
.text._Z19solve_heat_equationPdS_dii:
[----:B------:R-:W-:Y:S01]  /*0000*/  LDC R1, c[0x0][0x37c] ;  /* 0x0000df00ff017b82 */ /* 0x000fe20000000800 */
[----:B------:R-:W0:Y:S07]  /*0010*/  S2R R5, SR_TID.Y ;  /* 0x0000000000057919 */ /* 0x000e2e0000002200 */
[----:B------:R-:W0:Y:S01]  /*0020*/  S2UR UR4, SR_CTAID.Y ;  /* 0x00000000000479c3 */ /* 0x000e220000002600 */
[----:B------:R-:W1:Y:S07]  /*0030*/  S2R R7, SR_TID.X ;  /* 0x0000000000077919 */ /* 0x000e6e0000002100 */
[----:B------:R-:W0:Y:S08]  /*0040*/  LDC R0, c[0x0][0x364] ;  /* 0x0000d900ff007b82 */ /* 0x000e300000000800 */
[----:B------:R-:W2:Y:S08]  /*0050*/  LDC.64 R2, c[0x0][0x398] ;  /* 0x0000e600ff027b82 */ /* 0x000eb00000000a00 */
[----:B------:R-:W1:Y:S08]  /*0060*/  S2UR UR5, SR_CTAID.X ;  /* 0x00000000000579c3 */ /* 0x000e700000002500 */
[----:B------:R-:W1:Y:S01]  /*0070*/  LDC R4, c[0x0][0x360] ;  /* 0x0000d800ff047b82 */ /* 0x000e620000000800 */
[----:B0-----:R-:W-:Y:S01]  /*0080*/  IMAD R0, R0, UR4, R5 ;  /* 0x0000000400007c24 */ /* 0x001fe2000f8e0205 */
[----:B--2---:R-:W-:-:S04]  /*0090*/  IADD3 R5, PT, PT, R2, -0x1, RZ ;  /* 0xffffffff02057810 */ /* 0x004fc80007ffe0ff */
[C---:B------:R-:W-:Y:S02]  /*00a0*/  ISETP.GE.AND P0, PT, R0.reuse, R5, PT ;  /* 0x000000050000720c */ /* 0x040fe40003f06270 */
[----:B------:R-:W-:Y:S02]  /*00b0*/  IADD3 R5, PT, PT, R3, -0x1, RZ ;  /* 0xffffffff03057810 */ /* 0x000fe40007ffe0ff */
[----:B------:R-:W-:Y:S01]  /*00c0*/  ISETP.EQ.OR P0, PT, R0, RZ, P0 ;  /* 0x000000ff0000720c */ /* 0x000fe20000702670 */
[----:B-1----:R-:W-:-:S05]  /*00d0*/  IMAD R2, R4, UR5, R7 ;  /* 0x0000000504027c24 */ /* 0x002fca000f8e0207 */
[----:B------:R-:W-:-:S04]  /*00e0*/  ISETP.LT.OR P0, PT, R2, 0x1, P0 ;  /* 0x000000010200780c */ /* 0x000fc80000701670 */
[----:B------:R-:W-:-:S13]  /*00f0*/  ISETP.GE.OR P0, PT, R2, R5, P0 ;  /* 0x000000050200720c */ /* 0x000fda0000706670 */
[----:B------:R-:W-:Y:S05]  /*0100*/  @P0 EXIT ;  /* 0x000000000000094d */ /* 0x000fea0003800000 */
[----:B------:R-:W0:Y:S01]  /*0110*/  LDC.64 R8, c[0x0][0x380] ;  /* 0x0000e000ff087b82 */ /* 0x000e220000000a00 */
[CC--:B------:R-:W-:Y:S01]  /*0120*/  IMAD R4, R0.reuse, R3.reuse, R3 ;  /* 0x0000000300047224 */ /* 0x0c0fe200078e0203 */
[----:B------:R-:W-:Y:S01]  /*0130*/  IADD3 R7, PT, PT, -R3, RZ, RZ ;  /* 0x000000ff03077210 */ /* 0x000fe20007ffe1ff */
[----:B------:R-:W1:Y:S01]  /*0140*/  LDCU.64 UR4, c[0x0][0x358] ;  /* 0x00006b00ff0477ac */ /* 0x000e620008000a00 */
[----:B------:R-:W-:Y:S02]  /*0150*/  IMAD R0, R0, R3, R2 ;  /* 0x0000000300007224 */ /* 0x000fe400078e0202 */
[----:B------:R-:W-:Y:S01]  /*0160*/  LEA R7, R7, R4, 0x1 ;  /* 0x0000000407077211 */ /* 0x000fe200078e08ff */
[----:B------:R-:W2:Y:S01]  /*0170*/  LDCU.64 UR6, c[0x0][0x390] ;  /* 0x00007200ff0677ac */ /* 0x000ea20008000a00 */
[----:B------:R-:W3:Y:S02]  /*0180*/  LDC.64 R18, c[0x0][0x388] ;  /* 0x0000e200ff127b82 */ /* 0x000ee40000000a00 */
[----:B------:R-:W-:Y:S01]  /*0190*/  IADD3 R11, PT, PT, R2, R7, RZ ;  /* 0x00000007020b7210 */ /* 0x000fe20007ffe0ff */
[----:B0-----:R-:W-:-:S04]  /*01a0*/  IMAD.WIDE R4, R0, 0x8, R8 ;  /* 0x0000000800047825 */ /* 0x001fc800078e0208 */
[----:B------:R-:W-:Y:S01]  /*01b0*/  IMAD.WIDE R8, R11, 0x8, R8 ;  /* 0x000000080b087825 */ /* 0x000fe200078e0208 */
[----:B-1----:R-:W4:Y:S03]  /*01c0*/  LDG.E.64 R14, desc[UR4][R4.64+0x8] ;  /* 0x00000804040e7981 */ /* 0x002f26000c1e1b00 */
[----:B------:R-:W-:Y:S01]  /*01d0*/  IMAD.WIDE R6, R3, 0x8, R4 ;  /* 0x0000000803067825 */ /* 0x000fe200078e0204 */
[----:B------:R-:W4:Y:S04]  /*01e0*/  LDG.E.64 R16, desc[UR4][R4.64+-0x8] ;  /* 0xfffff80404107981 */ /* 0x000f28000c1e1b00 */
[----:B------:R-:W5:Y:S04]  /*01f0*/  LDG.E.64 R8, desc[UR4][R8.64] ;  /* 0x0000000408087981 */ /* 0x000f68000c1e1b00 */
[----:B------:R-:W5:Y:S04]  /*0200*/  LDG.E.64 R6, desc[UR4][R6.64] ;  /* 0x0000000406067981 */ /* 0x000f68000c1e1b00 */
[----:B------:R-:W2:Y:S01]  /*0210*/  LDG.E.64 R2, desc[UR4][R4.64] ;  /* 0x0000000404027981 */ /* 0x000ea2000c1e1b00 */
[----:B----4-:R-:W-:-:S02]  /*0220*/  DADD R14, R14, R16 ;  /* 0x000000000e0e7229 */ /* 0x010fc40000000010 */
[----:B-----5:R-:W-:Y:S02]  /*0230*/  DADD R10, R6, R8 ;  /* 0x00000000060a7229 */ /* 0x020fe40000000008 */
[----:B--2---:R-:W-:-:S08]  /*0240*/  DADD R12, R2, R2 ;  /* 0x00000000020c7229 */ /* 0x004fd00000000002 */
[----:B------:R-:W-:Y:S02]  /*0250*/  DADD R10, R10, -R12 ;  /* 0x000000000a0a7229 */ /* 0x000fe4000000080c */
[----:B------:R-:W-:-:S06]  /*0260*/  DADD R14, -R12, R14 ;  /* 0x000000000c0e7229 */ /* 0x000fcc000000010e */
[----:B------:R-:W-:Y:S01]  /*0270*/  DFMA R10, R10, UR6, R2 ;  /* 0x000000060a0a7c2b */ /* 0x000fe20008000002 */
[----:B---3--:R-:W-:-:S07]  /*0280*/  IMAD.WIDE R2, R0, 0x8, R18 ;  /* 0x0000000800027825 */ /* 0x008fce00078e0212 */
[----:B------:R-:W-:-:S07]  /*0290*/  DFMA R10, R14, UR6, R10 ;  /* 0x000000060e0a7c2b */ /* 0x000fce000800000a */
[----:B------:R-:W-:Y:S01]  /*02a0*/  STG.E.64 desc[UR4][R2.64], R10 ;  /* 0x0000000a02007986 */ /* 0x000fe2000c101b04 */
[----:B------:R-:W-:Y:S05]  /*02b0*/  EXIT ;  /* 0x000000000000794d */ /* 0x000fea0003800000 */
.L_x_1:
        /* <DEDUP_REMOVED lines=12> */
.L_x_4:


//--------------------- .text._Z15initialize_gridPdii --------------------------
	.section	.text._Z15initialize_gridPdii,"ax",@progbits
	.align	128
        .global         _Z15initialize_gridPdii
        .type           _Z15initialize_gridPdii,@function
        .size           _Z15initialize_gridPdii,(.L_x_5 - _Z15initialize_gridPdii)
        .other          _Z15initialize_gridPdii,@"STO_CUDA_ENTRY STV_DEFAULT"
_Z15initialize_gridPdii:
.text._Z15initialize_gridPdii:
[----:B------:R-:W-:Y:S01]  /*0000*/  LDC R1, c[0x0][0x37c] ;  /* 0x0000df00ff017b82 */ /* 0x000fe20000000800 */
[----:B------:R-:W0:Y:S07]  /*0010*/  S2R R2, SR_TID.Y ;  /* 0x0000000000027919 */ /* 0x000e2e0000002200 */
[----:B------:R-:W1:Y:S01]  /*0020*/  LDC R0, c[0x0][0x360] ;  /* 0x0000d800ff007b82 */ /* 0x000e620000000800 */
[----:B------:R-:W2:Y:S01]  /*0030*/  LDCU.64 UR6, c[0x0][0x388] ;  /* 0x00007100ff0677ac */ /* 0x000ea20008000a00 */
[----:B------:R-:W1:Y:S06]  /*0040*/  S2R R3, SR_TID.X ;  /* 0x0000000000037919 */ /* 0x000e6c0000002100 */
[----:B------:R-:W0:Y:S08]  /*0050*/  S2UR UR5, SR_CTAID.Y ;  /* 0x00000000000579c3 */ /* 0x000e300000002600 */
[----:B------:R-:W0:Y:S08]  /*0060*/  LDC R7, c[0x0][0x364] ;  /* 0x0000d900ff077b82 */ /* 0x000e300000000800 */
[----:B------:R-:W1:Y:S01]  /*0070*/  S2UR UR4, SR_CTAID.X ;  /* 0x00000000000479c3 */ /* 0x000e620000002500 */
[----:B0-----:R-:W-:-:S05]  /*0080*/  IMAD R7, R7, UR5, R2 ;  /* 0x0000000507077c24 */ /* 0x001fca000f8e0202 */
[----:B--2---:R-:W-:Y:S01]  /*0090*/  ISETP.GE.AND P0, PT, R7, UR7, PT ;  /* 0x0000000707007c0c */ /* 0x004fe2000bf06270 */
[----:B-1----:R-:W-:-:S05]  /*00a0*/  IMAD R0, R0, UR4, R3 ;  /* 0x0000000400007c24 */ /* 0x002fca000f8e0203 */
[----:B------:R-:W-:-:S13]  /*00b0*/  ISETP.GE.OR P0, PT, R0, UR6, P0 ;  /* 0x0000000600007c0c */ /* 0x000fda0008706670 */
[----:B------:R-:W-:Y:S05]  /*00c0*/  @P0 EXIT ;  /* 0x000000000000094d */ /* 0x000fea0003800000 */
[C---:B------:R-:W-:Y:S01]  /*00d0*/  ISETP.NE.AND P0, PT, R0.reuse, R7, PT ;  /* 0x000000070000720c */ /* 0x040fe20003f05270 */
[----:B------:R-:W0:Y:S01]  /*00e0*/  LDCU.64 UR4, c[0x0][0x358] ;  /* 0x00006b00ff0477ac */ /* 0x000e220008000a00 */
[----:B------:R-:W-:-:S11]  /*00f0*/  IMAD R9, R0, UR7, R7 ;  /* 0x0000000700097c24 */ /* 0x000fd6000f8e0207 */
[----:B------:R-:W1:Y:S01]  /*0100*/  @!P0 LDC.64 R2, c[0x0][0x380] ;  /* 0x0000e000ff028b82 */ /* 0x000e620000000a00 */
[----:B------:R-:W-:Y:S02]  /*0110*/  @!P0 MOV R4, 0x0 ;  /* 0x0000000000048802 */ /* 0x000fe40000000f00 */
[----:B------:R-:W-:Y:S01]  /*0120*/  @!P0 MOV R5, 0x40977000 ;  /* 0x4097700000058802 */ /* 0x000fe20000000f00 */
[----:B-1----:R-:W-:-:S05]  /*0130*/  @!P0 IMAD.WIDE R2, R9, 0x8, R2 ;  /* 0x0000000809028825 */ /* 0x002fca00078e0202 */
[----:B0-----:R0:W-:Y:S01]  /*0140*/  @!P0 STG.E.64 desc[UR4][R2.64], R4 ;  /* 0x0000000402008986 */ /* 0x0011e2000c101b04 */
[----:B------:R-:W-:Y:S05]  /*0150*/  @!P0 EXIT ;  /* 0x000000000000894d */ /* 0x000fea0003800000 */
[----:B------:R-:W-:-:S05]  /*0160*/  LOP3.LUT R7, RZ, R7, RZ, 0x33, !PT ;  /* 0x00000007ff077212 */ /* 0x000fca00078e33ff */
[----:B------:R-:W-:-:S05]  /*0170*/  VIADD R7, R7, UR6 ;  /* 0x0000000607077c36 */ /* 0x000fca0008000000 */
[----:B------:R-:W-:-:S13]  /*0180*/  ISETP.NE.AND P0, PT, R0, R7, PT ;  /* 0x000000070000720c */ /* 0x000fda0003f05270 */
[----:B0-----:R-:W0:Y:S01]  /*0190*/  @!P0 LDC.64 R2, c[0x0][0x380] ;  /* 0x0000e000ff028b82 */ /* 0x001e220000000a00 */
[----:B------:R-:W-:Y:S01]  /*01a0*/  @!P0 MOV R4, 0x0 ;  /* 0x0000000000048802 */ /* 0x000fe20000000f00 */
[----:B------:R-:W-:Y:S02]  /*01b0*/  @!P0 IMAD.MOV.U32 R5, RZ, RZ, 0x40977000 ;  /* 0x40977000ff058424 */ /* 0x000fe400078e00ff */
[----:B0-----:R-:W-:-:S05]  /*01c0*/  @!P0 IMAD.WIDE R2, R9, 0x8, R2 ;  /* 0x0000000809028825 */ /* 0x001fca00078e0202 */
[----:B------:R0:W-:Y:S01]  /*01d0*/  @!P0 STG.E.64 desc[UR4][R2.64], R4 ;  /* 0x0000000402008986 */ /* 0x0001e2000c101b04 */
[----:B------:R-:W-:Y:S05]  /*01e0*/  @!P0 EXIT ;  /* 0x000000000000894d */ /* 0x000fea0003800000 */
[----:B0-----:R-:W0:Y:S02]  /*01f0*/  LDC.64 R2, c[0x0][0x380] ;  /* 0x0000e000ff027b82 */ /* 0x001e240000000a00 */
[----:B0-----:R-:W-:-:S05]  /*0200*/  IMAD.WIDE R2, R9, 0x8, R2 ;  /* 0x0000000809027825 */ /* 0x001fca00078e0202 */
[----:B------:R-:W-:Y:S01]  /*0210*/  STG.E.64 desc[UR4][R2.64], RZ ;  /* 0x000000ff02007986 */ /* 0x000fe2000c101b04 */
[----:B------:R-:W-:Y:S05]  /*0220*/  EXIT ;  /* 0x000000000000794d */ /* 0x000fea0003800000 */
.L_x_2:
        /* <DEDUP_REMOVED lines=13> */
.L_x_5:


//--------------------- .nv.shared.reserved.0     --------------------------
	.section	.nv.shared.reserved.0,"aw",@nobits
	.weak		__nv_reservedSMEM_offset_0_alias
	.size		__nv_reservedSMEM_offset_0_alias, 0, 64
	.other		__nv_reservedSMEM_offset_0_alias,@"STO_CUDA_RESERVED_SHARED STV_DEFAULT"
__nv_reservedSMEM_offset_0_alias:
	.zero		0
	.zero		64


//--------------------- .nv.constant0._Z25apply_boundary_conditionsPdii --------------------------
	.section	.nv.constant0._Z25apply_boundary_conditionsPdii,"a",@progbits
	.sectionflags	@""
	.align	4
.nv.constant0._Z25apply_boundary_conditionsPdii:
	.zero		912


//--------------------- .nv.constant0._Z19solve_heat_equationPdS_dii --------------------------
	.section	.nv.constant0._Z19solve_heat_equationPdS_dii,"a",@progbits
	.sectionflags	@""
	.align	4
.nv.constant0._Z19solve_heat_equationPdS_dii:
	.zero		928


//--------------------- .nv.constant0._Z15initialize_gridPdii --------------------------
	.section	.nv.constant0._Z15initialize_gridPdii,"a",@progbits
	.sectionflags	@""
	.align	4
.nv.constant0._Z15initialize_gridPdii:
	.zero		912


//--------------------- SYMBOLS --------------------------

	.type		.nv.reservedSmem.offset0,@object
	.size		.nv.reservedSmem.offset0,0x4
